//
// Generated by LLVM NVPTX Back-End
//

.version 6.0
.target sm_61
.address_size 64

	// .globl	_Z12julia_matmul3PtrI7Float64ES_IS0_ES_IS0_E5Int32S1_S1_ // -- Begin function _Z12julia_matmul3PtrI7Float64ES_IS0_ES_IS0_E5Int32S1_S1_
// __static_shmem_285 has been demoted
// __static_shmem_286 has been demoted
.weak .global .align 8 .u64 exception_flag;
                                        // @_Z12julia_matmul3PtrI7Float64ES_IS0_ES_IS0_E5Int32S1_S1_
.visible .entry _Z12julia_matmul3PtrI7Float64ES_IS0_ES_IS0_E5Int32S1_S1_(
	.param .u64 _Z12julia_matmul3PtrI7Float64ES_IS0_ES_IS0_E5Int32S1_S1__param_0,
	.param .u64 _Z12julia_matmul3PtrI7Float64ES_IS0_ES_IS0_E5Int32S1_S1__param_1,
	.param .u64 _Z12julia_matmul3PtrI7Float64ES_IS0_ES_IS0_E5Int32S1_S1__param_2,
	.param .u32 _Z12julia_matmul3PtrI7Float64ES_IS0_ES_IS0_E5Int32S1_S1__param_3,
	.param .u32 _Z12julia_matmul3PtrI7Float64ES_IS0_ES_IS0_E5Int32S1_S1__param_4,
	.param .u32 _Z12julia_matmul3PtrI7Float64ES_IS0_ES_IS0_E5Int32S1_S1__param_5
)
{
	.reg .pred 	%p<15>;
	.reg .b32 	%r<11>;
	.reg .f64 	%fd<15>;
	.reg .b64 	%rd<83>;
	// demoted variable
	.shared .align 32 .b8 __static_shmem_285[8448];
	// demoted variable
	.shared .align 32 .b8 __static_shmem_286[8448];
// %bb.0:                               // %top
	ld.param.u32 	%r2, [_Z12julia_matmul3PtrI7Float64ES_IS0_ES_IS0_E5Int32S1_S1__param_5];
	ld.param.s32 	%rd1, [_Z12julia_matmul3PtrI7Float64ES_IS0_ES_IS0_E5Int32S1_S1__param_3];
	ld.param.s32 	%rd2, [_Z12julia_matmul3PtrI7Float64ES_IS0_ES_IS0_E5Int32S1_S1__param_4];
	mov.u32 	%r3, %ctaid.x;
	add.s32 	%r4, %r3, 1;
	mov.u32 	%r5, %ctaid.y;
	mov.u32 	%r1, %tid.x;
	add.s32 	%r6, %r1, 1;
	cvt.u64.u32 	%rd3, %r6;
	mov.u32 	%r7, %tid.y;
	add.s32 	%r8, %r7, 1;
	shr.s64 	%rd31, %rd2, 63;
	shr.u64 	%rd32, %rd31, 59;
	add.s64 	%rd33, %rd2, %rd32;
	and.b64  	%rd34, %rd33, -32;
	add.s64 	%rd35, %rd34, 32;
	shr.s64 	%rd36, %rd35, 5;
	add.s64 	%rd37, %rd36, -1;
	setp.lt.s64 	%p1, %rd35, 32;
	selp.b64 	%rd5, -1, %rd37, %p1;
	setp.gt.s64 	%p2, %rd5, -1;
	mul.wide.u32 	%rd6, %r4, 32;
	add.s64 	%rd38, %rd3, %rd6;
	add.s64 	%rd7, %rd38, -32;
	shl.b32 	%r9, %r5, 5;
	add.s32 	%r10, %r8, %r9;
	cvt.u64.u32 	%rd8, %r10;
	setp.gt.s64 	%p14, %rd7, %rd1;
	max.s64 	%rd76, %rd1, 0;
	add.s64 	%rd77, %rd8, -1;
	cvt.u64.u32 	%rd78, %r1;
	@%p2 bra 	LBB0_2;
	bra.uni 	LBB0_1;
LBB0_2:                                 // %L74.preheader
	ld.param.u64 	%rd30, [_Z12julia_matmul3PtrI7Float64ES_IS0_ES_IS0_E5Int32S1_S1__param_2];
	ld.param.u64 	%rd29, [_Z12julia_matmul3PtrI7Float64ES_IS0_ES_IS0_E5Int32S1_S1__param_1];
	cvt.u64.u32 	%rd4, %r8;
	mul.lo.s64 	%rd40, %rd4, 33;
	add.s64 	%rd41, %rd78, %rd40;
	shl.b64 	%rd42, %rd41, 3;
	add.s64 	%rd43, %rd42, -272;
	mov.u64 	%rd44, __static_shmem_285;
	add.s64 	%rd12, %rd44, %rd43;
	cvt.s64.s32 	%rd82, %r2;
	mov.u64 	%rd45, __static_shmem_286;
	add.s64 	%rd14, %rd45, %rd43;
	max.s64 	%rd46, %rd2, 0;
	mul.lo.s64 	%rd15, %rd77, %rd46;
	mul.wide.u32 	%rd48, %r1, 8;
	add.s64 	%rd21, %rd44, %rd48;
	shl.b64 	%rd49, %rd40, 3;
	add.s64 	%rd50, %rd49, %rd45;
	add.s64 	%rd17, %rd50, -256;
	mov.u64 	%rd79, 0;
	mov.f64 	%fd13, 0d0000000000000000;
	setp.gt.s64 	%p6, %rd8, %rd82;
	add.s64 	%rd61, %rd78, %rd15;
LBB0_3:                                 // %L74
                                        // =>This Loop Header: Depth=1
                                        //     Child Loop BB0_10 Depth 2
	shl.b64 	%rd19, %rd79, 5;
	add.s64 	%rd20, %rd19, %rd4;
	setp.gt.s64 	%p4, %rd20, %rd2;
	or.pred  	%p5, %p14, %p4;
	@%p5 bra 	LBB0_5;
	bra.uni 	LBB0_4;
LBB0_5:                                 // %L214
                                        //   in Loop: Header=BB0_3 Depth=1
	mov.u64 	%rd58, 0;
	st.shared.u64 	[%rd12+8], %rd58;
	bra.uni 	LBB0_6;
LBB0_4:                                 // %L97
                                        //   in Loop: Header=BB0_3 Depth=1
	add.s64 	%rd51, %rd20, -1;
	mul.lo.s64 	%rd52, %rd51, %rd76;
	add.s64 	%rd53, %rd78, %rd6;
	add.s64 	%rd54, %rd53, %rd52;
	shl.b64 	%rd55, %rd54, 3;
	add.s64 	%rd56, %rd55, %rd29;
	ld.global.u64 	%rd57, [%rd56+-256];
	st.shared.u64 	[%rd12+8], %rd57;
LBB0_6:                                 // %L241
                                        //   in Loop: Header=BB0_3 Depth=1
	add.s64 	%rd59, %rd19, %rd3;
	setp.gt.s64 	%p7, %rd59, %rd2;
	or.pred  	%p8, %p6, %p7;
	@%p8 bra 	LBB0_8;
// %bb.7:                               // %L253
                                        //   in Loop: Header=BB0_3 Depth=1
	add.s64 	%rd62, %rd61, %rd19;
	shl.b64 	%rd63, %rd62, 3;
	add.s64 	%rd64, %rd63, %rd30;
	ld.global.u64 	%rd65, [%rd64];
	st.shared.u64 	[%rd14+8], %rd65;
	bra.uni 	LBB0_9;
LBB0_8:                                 // %L370
                                        //   in Loop: Header=BB0_3 Depth=1
	mov.u64 	%rd60, 0;
	st.shared.u64 	[%rd14+8], %rd60;
LBB0_9:                                 // %L397
                                        //   in Loop: Header=BB0_3 Depth=1
	bar.sync 	0;
	mov.u64 	%rd80, 0;
	mov.u64 	%rd81, %rd21;
LBB0_10:                                // %L399
                                        //   Parent Loop BB0_3 Depth=1
                                        // =>  This Inner Loop Header: Depth=2
	ld.shared.f64 	%fd6, [%rd81];
	add.s64 	%rd67, %rd17, %rd80;
	ld.shared.f64 	%fd7, [%rd67+-8];
	fma.rn.f64 	%fd8, %fd6, %fd7, %fd13;
	ld.shared.f64 	%fd9, [%rd81+264];
	ld.shared.f64 	%fd10, [%rd67];
	fma.rn.f64 	%fd13, %fd9, %fd10, %fd8;
	add.s64 	%rd81, %rd81, 528;
	add.s64 	%rd80, %rd80, 16;
	setp.ne.s64 	%p9, %rd80, 256;
	@%p9 bra 	LBB0_10;
// %bb.11:                              // %L505
                                        //   in Loop: Header=BB0_3 Depth=1
	bar.sync 	0;
	add.s64 	%rd26, %rd79, 1;
	setp.ne.s64 	%p10, %rd79, %rd5;
	mov.u64 	%rd79, %rd26;
	@%p10 bra 	LBB0_3;
	bra.uni 	LBB0_12;
LBB0_1:                                 // %top.L518_crit_edge
	cvt.s64.s32 	%rd82, %r2;
	mov.f64 	%fd13, 0d0000000000000000;
LBB0_12:                                // %L518
	setp.lt.s64 	%p12, %rd82, %rd8;
	or.pred  	%p13, %p14, %p12;
	@%p13 bra 	LBB0_14;
// %bb.13:                              // %L555
	ld.param.u64 	%rd28, [_Z12julia_matmul3PtrI7Float64ES_IS0_ES_IS0_E5Int32S1_S1__param_0];
	mul.lo.s64 	%rd70, %rd77, %rd76;
	add.s64 	%rd72, %rd78, %rd6;
	add.s64 	%rd73, %rd72, %rd70;
	shl.b64 	%rd74, %rd73, 3;
	add.s64 	%rd75, %rd74, %rd28;
	st.global.f64 	[%rd75+-256], %fd13;
LBB0_14:                                // %L586
	ret;
                                        // -- End function
}



// ===== COMPILED SASS (sm_100) =====

	.target	sm_100

	.elftype	@"ET_EXEC"


//--------------------- .note.nv.tkinfo           --------------------------
	.section	.note.nv.tkinfo,"",@"SHT_NOTE"
	.sectionflags	@"SHF_NOTE_NV_TKINFO"
	.tkinfo
        /*0018*/ 	.word	0x00000002
        /*0030*/ 	.string	""
        /*0030*/ 	.string	"ptxas"
        /*0030*/ 	.string	"Cuda compilation tools, release 13.0, V13.0.88"
        /*0030*/ 	.string	"Build cuda_13.0.r13.0/compiler.36424714_0"
        /*0030*/ 	.string	"-arch sm_100 "



//--------------------- .note.nv.cuinfo           --------------------------
	.section	.note.nv.cuinfo,"",@"SHT_NOTE"
	.sectionflags	@"SHF_NOTE_NV_CUINFO"
        /*0018*/ 	.short	0x0002
        /*001a*/ 	.short	0x003d
        /*001c*/ 	.short	0x0082
	.zero		2


//--------------------- .nv.info                  --------------------------
	.section	.nv.info,"",@"SHT_CUDA_INFO"
	.align	4


	//----- nvinfo : EIATTR_REGCOUNT
	.align		4
        /*0000*/ 	.byte	0x04, 0x2f
        /*0002*/ 	.short	(.L_2 - .L_1)
	.align		4
.L_1:
        /*0004*/ 	.word	index@(_Z12julia_matmul3PtrI7Float64ES_IS0_ES_IS0_E5Int32S1_S1_)
        /*0008*/ 	.word	0x00000020


	//----- nvinfo : EIATTR_FRAME_SIZE
	.align		4
.L_2:
        /*000c*/ 	.byte	0x04, 0x11
        /*000e*/ 	.short	(.L_4 - .L_3)
	.align		4
.L_3:
        /*0010*/ 	.word	index@(_Z12julia_matmul3PtrI7Float64ES_IS0_ES_IS0_E5Int32S1_S1_)
        /*0014*/ 	.word	0x00000000


	//----- nvinfo : EIATTR_MIN_STACK_SIZE
	.align		4
.L_4:
        /*0018*/ 	.byte	0x04, 0x12
        /*001a*/ 	.short	(.L_6 - .L_5)
	.align		4
.L_5:
        /*001c*/ 	.word	index@(_Z12julia_matmul3PtrI7Float64ES_IS0_ES_IS0_E5Int32S1_S1_)
        /*0020*/ 	.word	0x00000000
.L_6:


//--------------------- .nv.compat                --------------------------
	.section	.nv.compat,"",@"SHT_CUDA_COMPAT_INFO"
	.align	4
        /*0000*/ 	.byte	0x02, 0x09, 0x00, 0x00, 0x02, 0x02, 0x01, 0x00, 0x02, 0x05, 0x05, 0x00, 0x03, 0x07, 0x01, 0x01
        /*0010*/ 	.byte	0x02, 0x03, 0x00, 0x00, 0x02, 0x06, 0x01, 0x00, 0x04, 0x0b, 0x08, 0x00, 0x01, 0x00, 0x00, 0x00
        /*0020*/ 	.byte	0x00, 0x00, 0x00, 0x00


//--------------------- .nv.info._Z12julia_matmul3PtrI7Float64ES_IS0_ES_IS0_E5Int32S1_S1_ --------------------------
	.section	.nv.info._Z12julia_matmul3PtrI7Float64ES_IS0_ES_IS0_E5Int32S1_S1_,"",@"SHT_CUDA_INFO"
	.sectionflags	@""
	.align	4


	//----- nvinfo : EIATTR_CUDA_API_VERSION
	.align		4
        /*0000*/ 	.byte	0x04, 0x37
        /*0002*/ 	.short	(.L_8 - .L_7)
.L_7:
        /*0004*/ 	.word	0x00000082


	//----- nvinfo : EIATTR_KPARAM_INFO
	.align		4
.L_8:
        /*0008*/ 	.byte	0x04, 0x17
        /*000a*/ 	.short	(.L_10 - .L_9)
.L_9:
        /*000c*/ 	.word	0x00000000
        /*0010*/ 	.short	0x0005
        /*0012*/ 	.short	0x0020
        /*0014*/ 	.byte	0x00, 0xf0, 0x11, 0x00


	//----- nvinfo : EIATTR_KPARAM_INFO
	.align		4
.L_10:
        /*0018*/ 	.byte	0x04, 0x17
        /*001a*/ 	.short	(.L_12 - .L_11)
.L_11:
        /*001c*/ 	.word	0x00000000
        /*0020*/ 	.short	0x0004
        /*0022*/ 	.short	0x001c
        /*0024*/ 	.byte	0x00, 0xf0, 0x11, 0x00


	//----- nvinfo : EIATTR_KPARAM_INFO
	.align		4
.L_12:
        /*0028*/ 	.byte	0x04, 0x17
        /*002a*/ 	.short	(.L_14 - .L_13)
.L_13:
        /*002c*/ 	.word	0x00000000
        /*0030*/ 	.short	0x0003
        /*0032*/ 	.short	0x0018
        /*0034*/ 	.byte	0x00, 0xf0, 0x11, 0x00


	//----- nvinfo : EIATTR_KPARAM_INFO
	.align		4
.L_14:
        /*0038*/ 	.byte	0x04, 0x17
        /*003a*/ 	.short	(.L_16 - .L_15)
.L_15:
        /*003c*/ 	.word	0x00000000
        /*0040*/ 	.short	0x0002
        /*0042*/ 	.short	0x0010
        /*0044*/ 	.byte	0x00, 0xf0, 0x21, 0x00


	//----- nvinfo : EIATTR_KPARAM_INFO
	.align		4
.L_16:
        /*0048*/ 	.byte	0x04, 0x17
        /*004a*/ 	.short	(.L_18 - .L_17)
.L_17:
        /*004c*/ 	.word	0x00000000
        /*0050*/ 	.short	0x0001
        /*0052*/ 	.short	0x0008
        /*0054*/ 	.byte	0x00, 0xf0, 0x21, 0x00


	//----- nvinfo : EIATTR_KPARAM_INFO
	.align		4
.L_18:
        /*0058*/ 	.byte	0x04, 0x17
        /*005a*/ 	.short	(.L_20 - .L_19)
.L_19:
        /*005c*/ 	.word	0x00000000
        /*0060*/ 	.short	0x0000
        /*0062*/ 	.short	0x0000
        /*0064*/ 	.byte	0x00, 0xf0, 0x21, 0x00


	//----- nvinfo : EIATTR_SPARSE_MMA_MASK
	.align		4
.L_20:
        /*0068*/ 	.byte	0x03, 0x50
        /*006a*/ 	.short	0x0000


	//----- nvinfo : EIATTR_MAXREG_COUNT
	.align		4
        /*006c*/ 	.byte	0x03, 0x1b
        /*006e*/ 	.short	0x00ff


	//----- nvinfo : EIATTR_NUM_BARRIERS
	.align		4
        /*0070*/ 	.byte	0x02, 0x4c
        /*0072*/ 	.byte	0x01
	.zero		1


	//----- nvinfo : EIATTR_MERCURY_ISA_VERSION
	.align		4
        /*0074*/ 	.byte	0x03, 0x5f
        /*0076*/ 	.short	0x0101


	//----- nvinfo : EIATTR_VRC_CTA_INIT_COUNT
	.align		4
        /*0078*/ 	.byte	0x02, 0x4a
	.zero		1
	.zero		1


	//----- nvinfo : EIATTR_EXIT_INSTR_OFFSETS
	.align		4
        /*007c*/ 	.byte	0x04, 0x1c
        /*007e*/ 	.short	(.L_22 - .L_21)


	//   ....[0]....
.L_21:
        /*0080*/ 	.word	0x00000d40


	//   ....[1]....
        /*0084*/ 	.word	0x00000de0


	//----- nvinfo : EIATTR_CBANK_PARAM_SIZE
	.align		4
.L_22:
        /*0088*/ 	.byte	0x03, 0x19
        /*008a*/ 	.short	0x0024


	//----- nvinfo : EIATTR_PARAM_CBANK
	.align		4
        /*008c*/ 	.byte	0x04, 0x0a
        /*008e*/ 	.short	(.L_24 - .L_23)
	.align		4
.L_23:
        /*0090*/ 	.word	index@(.nv.constant0._Z12julia_matmul3PtrI7Float64ES_IS0_ES_IS0_E5Int32S1_S1_)
        /*0094*/ 	.short	0x0380
        /*0096*/ 	.short	0x0024


	//----- nvinfo : EIATTR_SW_WAR
	.align		4
.L_24:
        /*0098*/ 	.byte	0x04, 0x36
        /*009a*/ 	.short	(.L_26 - .L_25)
.L_25:
        /*009c*/ 	.word	0x00000008
.L_26:


//--------------------- .nv.callgraph             --------------------------
	.section	.nv.callgraph,"",@"SHT_CUDA_CALLGRAPH"
	.align	4
	.sectionentsize	8
	.align		4
        /*0000*/ 	.word	0x00000000
	.align		4
        /*0004*/ 	.word	0xffffffff
	.align		4
        /*0008*/ 	.word	0x00000000
	.align		4
        /*000c*/ 	.word	0xfffffffe
	.align		4
        /*0010*/ 	.word	0x00000000
	.align		4
        /*0014*/ 	.word	0xfffffffd
	.align		4
        /*0018*/ 	.word	0x00000000
	.align		4
        /*001c*/ 	.word	0xfffffffc


//--------------------- .nv.constant4             --------------------------
	.section	.nv.constant4,"a",@progbits
	.align	8
	.align		8
.nv.constant4:
        /*0000*/ 	.dword	exception_flag


//--------------------- .text._Z12julia_matmul3PtrI7Float64ES_IS0_ES_IS0_E5Int32S1_S1_ --------------------------
	.section	.text._Z12julia_matmul3PtrI7Float64ES_IS0_ES_IS0_E5Int32S1_S1_,"ax",@progbits
	.align	128
        .global         _Z12julia_matmul3PtrI7Float64ES_IS0_ES_IS0_E5Int32S1_S1_
        .type           _Z12julia_matmul3PtrI7Float64ES_IS0_ES_IS0_E5Int32S1_S1_,@function
        .size           _Z12julia_matmul3PtrI7Float64ES_IS0_ES_IS0_E5Int32S1_S1_,(.L_x_3 - _Z12julia_matmul3PtrI7Float64ES_IS0_ES_IS0_E5Int32S1_S1_)
        .other          _Z12julia_matmul3PtrI7Float64ES_IS0_ES_IS0_E5Int32S1_S1_,@"STO_CUDA_ENTRY STV_DEFAULT"
_Z12julia_matmul3PtrI7Float64ES_IS0_ES_IS0_E5Int32S1_S1_:
.text._Z12julia_matmul3PtrI7Float64ES_IS0_ES_IS0_E5Int32S1_S1_:
[----:B------:R-:W-:Y:S01]  /*0000*/  LDC R1, c[0x0][0x37c] ;  /* 0x0000df00ff017b82 */ /* 0x000fe20000000800 */
[----:B------:R-:W0:Y:S01]  /*0010*/  LDCU.64 UR8, c[0x0][0x398] ;  /* 0x00007300ff0877ac */ /* 0x000e220008000a00 */
[----:B------:R-:W1:Y:S01]  /*0020*/  S2R R12, SR_TID.X ;  /* 0x00000000000c7919 */ /* 0x000e620000002100 */
[----:B------:R-:W-:Y:S02]  /*0030*/  IMAD.MOV.U32 R11, RZ, RZ, RZ ;  /* 0x000000ffff0b7224 */ /* 0x000fe400078e00ff */
[----:B------:R-:W-:Y:S01]  /*0040*/  IMAD.MOV.U32 R13, RZ, RZ, RZ ;  /* 0x000000ffff0d7224 */ /* 0x000fe200078e00ff */
[----:B------:R-:W2:Y:S01]  /*0050*/  S2R R0, SR_CTAID.X ;  /* 0x0000000000007919 */ /* 0x000ea20000002500 */
[----:B------:R-:W3:Y:S01]  /*0060*/  LDCU.64 UR16, c[0x0][0x358] ;  /* 0x00006b00ff1077ac */ /* 0x000ee20008000a00 */
[----:B------:R-:W4:Y:S01]  /*0070*/  S2R R4, SR_TID.Y ;  /* 0x0000000000047919 */ /* 0x000f220000002200 */
[----:B------:R-:W5:Y:S01]  /*0080*/  S2R R5, SR_CTAID.Y ;  /* 0x0000000000057919 */ /* 0x000f620000002600 */
[----:B0-----:R-:W-:-:S04]  /*0090*/  USHF.R.S32.HI UR18, URZ, 0x1f, UR9 ;  /* 0x0000001fff127899 */ /* 0x001fc80008011409 */
[----:B------:R-:W-:-:S04]  /*00a0*/  USHF.R.S32.HI UR4, URZ, 0x1f, UR18 ;  /* 0x0000001fff047899 */ /* 0x000fc80008011412 */
[----:B------:R-:W-:-:S04]  /*00b0*/  ULEA.HI UR4, UP0, UR4, UR9, URZ, 0x5 ;  /* 0x0000000904047291 */ /* 0x000fc8000f8128ff */
[----:B------:R-:W-:Y:S01]  /*00c0*/  ULOP3.LUT UR4, UR4, 0xffffffe0, URZ, 0xc0, !UPT ;  /* 0xffffffe004047892 */ /* 0x000fe2000f8ec0ff */
[----:B-1----:R-:W-:-:S03]  /*00d0*/  VIADD R10, R12, 0x1 ;  /* 0x000000010c0a7836 */ /* 0x002fc60000000000 */
[----:B------:R-:W-:Y:S01]  /*00e0*/  UIADD3 UR4, UP1, UPT, UR4, 0x20, URZ ;  /* 0x0000002004047890 */ /* 0x000fe2000ff3e0ff */
[----:B--2---:R-:W-:-:S03]  /*00f0*/  VIADD R0, R0, 0x1 ;  /* 0x0000000100007836 */ /* 0x004fc60000000000 */
[----:B------:R-:W-:Y:S02]  /*0100*/  UIADD3.X UR15, UPT, UPT, URZ, URZ, UR18, UP1, UP0 ;  /* 0x000000ffff0f7290 */ /* 0x000fe40008fe0412 */
[----:B------:R-:W-:Y:S01]  /*0110*/  UISETP.GE.U32.AND UP0, UPT, UR4, 0x20, UPT ;  /* 0x000000200400788c */ /* 0x000fe2000bf06070 */
[----:B------:R-:W-:Y:S01]  /*0120*/  IMAD.WIDE.U32 R2, R0, 0x20, R10 ;  /* 0x0000002000027825 */ /* 0x000fe200078e000a */
[----:B------:R-:W-:Y:S02]  /*0130*/  USHF.R.S64 UR14, UR4, 0x5, UR15 ;  /* 0x00000005040e7899 */ /* 0x000fe4000800100f */
[----:B------:R-:W-:Y:S02]  /*0140*/  UISETP.GE.AND.EX UP0, UPT, UR15, URZ, UPT, UP0 ;  /* 0x000000ff0f00728c */ /* 0x000fe4000bf06300 */
[----:B------:R-:W-:Y:S01]  /*0150*/  UIADD3 UR14, UP1, UPT, UR14, -0x1, URZ ;  /* 0xffffffff0e0e7890 */ /* 0x000fe2000ff3e0ff */
[----:B------:R-:W-:Y:S01]  /*0160*/  IADD3 R6, P0, PT, R2, -0x20, RZ ;  /* 0xffffffe002067810 */ /* 0x000fe20007f1e0ff */
[----:B----4-:R-:W-:Y:S01]  /*0170*/  VIADD R2, R4, 0x1 ;  /* 0x0000000104027836 */ /* 0x010fe20000000000 */
[----:B------:R-:W-:-:S02]  /*0180*/  USHF.R.S32.HI UR4, URZ, 0x1f, UR8 ;  /* 0x0000001fff047899 */ /* 0x000fc40008011408 */
[----:B------:R-:W-:Y:S01]  /*0190*/  ULEA.HI.X.SX32 UR15, UR15, 0xffffffff, 0x1b, UP1 ;  /* 0xffffffff0f0f7891 */ /* 0x000fe200088fdeff */
[----:B------:R-:W-:Y:S01]  /*01a0*/  IADD3.X R4, PT, PT, R3, -0x1, RZ, P0, !PT ;  /* 0xffffffff03047810 */ /* 0x000fe200007fe4ff */
[----:B------:R-:W-:Y:S01]  /*01b0*/  USEL UR14, UR14, 0xffffffff, UP0 ;  /* 0xffffffff0e0e7887 */ /* 0x000fe20008000000 */
[----:B------:R-:W-:Y:S01]  /*01c0*/  ISETP.GT.U32.AND P0, PT, R6, UR8, PT ;  /* 0x0000000806007c0c */ /* 0x000fe2000bf04070 */
[----:B------:R-:W-:Y:S01]  /*01d0*/  USEL UR15, UR15, 0xffffffff, UP0 ;  /* 0xffffffff0f0f7887 */ /* 0x000fe20008000000 */
[----:B-----5:R-:W-:Y:S01]  /*01e0*/  IMAD R3, R5, 0x20, R2 ;  /* 0x0000002005037824 */ /* 0x020fe200078e0202 */
[----:B------:R-:W-:Y:S01]  /*01f0*/  UISETP.GT.U32.AND UP0, UPT, UR14, -0x1, UPT ;  /* 0xffffffff0e00788c */ /* 0x000fe2000bf04070 */
[----:B------:R-:W-:Y:S01]  /*0200*/  ISETP.GT.AND.EX P0, PT, R4, UR4, PT, P0 ;  /* 0x0000000404007c0c */ /* 0x000fe2000bf04300 */
[----:B------:R-:W-:Y:S02]  /*0210*/  UISETP.GT.U32.AND UP1, UPT, UR8, URZ, UPT ;  /* 0x000000ff0800728c */ /* 0x000fe4000bf24070 */
[----:B------:R-:W-:Y:S01]  /*0220*/  UISETP.GT.AND.EX UP0, UPT, UR15, -0x1, UPT, UP0 ;  /* 0xffffffff0f00788c */ /* 0x000fe2000bf04300 */
[----:B------:R-:W-:Y:S01]  /*0230*/  IADD3 R4, P1, PT, R3, -0x1, RZ ;  /* 0xffffffff03047810 */ /* 0x000fe20007f3e0ff */
[----:B------:R-:W-:-:S04]  /*0240*/  UISETP.GT.AND.EX UP1, UPT, UR4, URZ, UPT, UP1 ;  /* 0x000000ff0400728c */ /* 0x000fc8000bf24310 */
[----:B------:R-:W-:Y:S01]  /*0250*/  PLOP3.LUT P2, PT, PT, PT, UP0, 0x80, 0x8 ;  /* 0x000000000008781c */ /* 0x000fe20003f4f008 */
[----:B------:R-:W-:Y:S01]  /*0260*/  IMAD.X R5, RZ, RZ, -0x1, P1 ;  /* 0xffffffffff057424 */ /* 0x000fe200008e06ff */
[----:B------:R-:W-:Y:S02]  /*0270*/  USEL UR12, UR8, URZ, UP1 ;  /* 0x000000ff080c7287 */ /* 0x000fe40008800000 */
[----:B------:R-:W-:Y:S01]  /*0280*/  USEL UR13, UR4, URZ, UP1 ;  /* 0x000000ff040d7287 */ /* 0x000fe20008800000 */
[----:B------:R-:W0:Y:S08]  /*0290*/  @!UP0 LDCU UR6, c[0x0][0x3a0] ;  /* 0x00007400ff0687ac */ /* 0x000e300008000800 */
[----:B------:R-:W-:Y:S01]  /*02a0*/  @!P2 CS2R R8, SRZ ;  /* 0x000000000008a805 */ /* 0x000fe2000001ff00 */
[----:B0-----:R-:W-:Y:S01]  /*02b0*/  @!UP0 USHF.R.S32.HI UR7, URZ, 0x1f, UR6 ;  /* 0x0000001fff078899 */ /* 0x001fe20008011406 */
[----:B---3--:R-:W-:Y:S11]  /*02c0*/  BRA.U !UP0, `(.L_x_0) ;  /* 0x0000000908907547 */ /* 0x008ff6000b800000 */
[----:B------:R-:W0:Y:S01]  /*02d0*/  S2UR UR8, SR_CgaCtaId ;  /* 0x00000000000879c3 */ /* 0x000e220000008800 */
[----:B------:R-:W-:Y:S01]  /*02e0*/  UISETP.GT.U32.AND UP0, UPT, UR9, URZ, UPT ;  /* 0x000000ff0900728c */ /* 0x000fe2000bf04070 */
[--C-:B------:R-:W-:Y:S01]  /*02f0*/  IMAD R21, R2, 0x21, R12.reuse ;  /* 0x0000002102157824 */ /* 0x100fe200078e020c */
[----:B------:R-:W-:Y:S01]  /*0300*/  UMOV UR4, 0x400 ;  /* 0x0000040000047882 */ /* 0x000fe20000000000 */
[----:B------:R-:W1:Y:S02]  /*0310*/  LDCU UR10, c[0x0][0x3a0] ;  /* 0x00007400ff0a77ac */ /* 0x000e640008000800 */
[----:B------:R-:W-:Y:S01]  /*0320*/  IMAD.SHL.U32 R21, R21, 0x8, RZ ;  /* 0x0000000815157824 */ /* 0x000fe200078e00ff */
[----:B------:R-:W-:Y:S02]  /*0330*/  UISETP.GT.AND.EX UP0, UPT, UR18, URZ, UPT, UP0 ;  /* 0x000000ff1200728c */ /* 0x000fe4000bf04300 */
[----:B------:R-:W-:Y:S02]  /*0340*/  UIADD3 UR5, UPT, UPT, UR4, 0x2100, URZ ;  /* 0x0000210004057890 */ /* 0x000fe4000fffe0ff */
[----:B------:R-:W-:Y:S01]  /*0350*/  USEL UR6, UR9, URZ, UP0 ;  /* 0x000000ff09067287 */ /* 0x000fe20008000000 */
[----:B------:R-:W2:Y:S05]  /*0360*/  LDCU UR20, c[0x0][0x3a0] ;  /* 0x00007400ff1477ac */ /* 0x000eaa0008000800 */
[----:B------:R-:W-:Y:S01]  /*0370*/  IMAD R9, R5, UR6, RZ ;  /* 0x0000000605097c24 */ /* 0x000fe2000f8e02ff */
[----:B------:R-:W3:Y:S01]  /*0380*/  LDCU UR19, c[0x0][0x39c] ;  /* 0x00007380ff1377ac */ /* 0x000ee20008000800 */
[----:B------:R-:W-:Y:S01]  /*0390*/  IMAD.WIDE.U32 R6, R4, UR6, R12 ;  /* 0x0000000604067c25 */ /* 0x000fe2000f8e000c */
[----:B-1----:R-:W-:-:S02]  /*03a0*/  USHF.R.S32.HI UR7, URZ, 0x1f, UR10 ;  /* 0x0000001fff077899 */ /* 0x002fc4000801140a */
[----:B0-----:R-:W-:Y:S02]  /*03b0*/  ULEA UR9, UR8, UR5, 0x18 ;  /* 0x0000000508097291 */ /* 0x001fe4000f8ec0ff */
[----:B------:R-:W-:Y:S02]  /*03c0*/  USEL UR5, UR18, URZ, UP0 ;  /* 0x000000ff12057287 */ /* 0x000fe40008000000 */
[----:B------:R-:W-:Y:S02]  /*03d0*/  ULEA UR8, UR8, UR4, 0x18 ;  /* 0x0000000408087291 */ /* 0x000fe4000f8ec0ff */
[----:B------:R-:W-:Y:S01]  /*03e0*/  IMAD.U32 R23, RZ, RZ, UR9 ;  /* 0x00000009ff177e24 */ /* 0x000fe2000f8e00ff */
[----:B------:R-:W-:Y:S01]  /*03f0*/  UMOV UR4, URZ ;  /* 0x000000ff00047c82 */ /* 0x000fe20008000000 */
[----:B------:R-:W-:Y:S01]  /*0400*/  IMAD R15, R4, UR5, R9 ;  /* 0x00000005040f7c24 */ /* 0x000fe2000f8e0209 */
[----:B------:R-:W-:Y:S02]  /*0410*/  CS2R R8, SRZ ;  /* 0x0000000000087805 */ /* 0x000fe4000001ff00 */
[----:B------:R-:W-:Y:S01]  /*0420*/  LEA R22, R12, UR8, 0x3 ;  /* 0x000000080c167c11 */ /* 0x000fe2000f8e18ff */
[----:B------:R-:W-:Y:S01]  /*0430*/  IMAD R23, R2, 0x108, R23 ;  /* 0x0000010802177824 */ /* 0x000fe200078e0217 */
[----:B------:R-:W-:Y:S01]  /*0440*/  UMOV UR5, URZ ;  /* 0x000000ff00057c82 */ /* 0x000fe20008000000 */
[----:B------:R-:W-:Y:S01]  /*0450*/  IMAD.IADD R20, R7, 0x1, R15 ;  /* 0x0000000107147824 */ /* 0x000fe200078e020f */
[----:B--23--:R-:W-:-:S06]  /*0460*/  UMOV UR6, UR10 ;  /* 0x0000000a00067c82 */ /* 0x00cfcc0008000000 */
.L_x_1:
[----:B------:R-:W-:Y:S02]  /*0470*/  USHF.L.U32 UR11, UR4, 0x5, URZ ;  /* 0x00000005040b7899 */ /* 0x000fe400080006ff */
[----:B------:R-:W-:-:S04]  /*0480*/  USHF.L.U64.HI UR10, UR4, 0x5, UR5 ;  /* 0x00000005040a7899 */ /* 0x000fc80008010205 */
[----:B------:R-:W-:Y:S02]  /*0490*/  IADD3 R14, P1, PT, R10, UR11, RZ ;  /* 0x0000000b0a0e7c10 */ /* 0x000fe4000ff3e0ff */
[----:B------:R-:W-:Y:S02]  /*04a0*/  IADD3 R25, P3, PT, R2, UR11, RZ ;  /* 0x0000000b02197c10 */ /* 0x000fe4000ff7e0ff */
[----:B------:R-:W-:Y:S01]  /*04b0*/  ISETP.GT.U32.AND P2, PT, R14, UR19, PT ;  /* 0x000000130e007c0c */ /* 0x000fe2000bf44070 */
[----:B------:R-:W-:Y:S01]  /*04c0*/  IMAD.X R14, RZ, RZ, UR10, P1 ;  /* 0x0000000aff0e7e24 */ /* 0x000fe200088e06ff */
[----:B------:R-:W-:Y:S01]  /*04d0*/  ISETP.GT.U32.AND P1, PT, R25, UR19, PT ;  /* 0x0000001319007c0c */ /* 0x000fe2000bf24070 */
[----:B------:R-:W-:Y:S01]  /*04e0*/  IMAD.X R24, RZ, RZ, UR10, P3 ;  /* 0x0000000aff187e24 */ /* 0x000fe200098e06ff */
[----:B------:R-:W-:Y:S02]  /*04f0*/  ISETP.GT.U32.AND P3, PT, R3, UR20, PT ;  /* 0x0000001403007c0c */ /* 0x000fe4000bf64070 */
[----:B------:R-:W-:-:S02]  /*0500*/  ISETP.GT.AND.EX P2, PT, R14, UR18, PT, P2 ;  /* 0x000000120e007c0c */ /* 0x000fc4000bf44320 */
[----:B------:R-:W-:Y:S02]  /*0510*/  ISETP.GT.OR.EX P1, PT, R24, UR18, P0, P1 ;  /* 0x0000001218007c0c */ /* 0x000fe40008724710 */
[----:B------:R-:W-:-:S11]  /*0520*/  ISETP.GT.OR.EX P2, PT, RZ, UR7, P2, P3 ;  /* 0x00000007ff007c0c */ /* 0x000fd60009744730 */
[----:B------:R-:W0:Y:S01]  /*0530*/  @!P1 LDC.64 R14, c[0x0][0x388] ;  /* 0x0000e200ff0e9b82 */ /* 0x000e220000000a00 */
[----:B------:R-:W-:Y:S01]  /*0540*/  @!P1 IADD3 R25, P3, PT, R25, -0x1, RZ ;  /* 0xffffffff19199810 */ /* 0x000fe20007f7e0ff */
[----:B------:R-:W-:-:S03]  /*0550*/  @!P1 IMAD.WIDE.U32 R18, R0, 0x20, R12 ;  /* 0x0000002000129825 */ /* 0x000fc600078e000c */
[----:B------:R-:W-:-:S03]  /*0560*/  @!P1 IADD3.X R24, PT, PT, R24, -0x1, RZ, P3, !PT ;  /* 0xffffffff18189810 */ /* 0x000fc60001ffe4ff */
[----:B------:R-:W1:Y:S01]  /*0570*/  @!P2 LDC.64 R16, c[0x0][0x390] ;  /* 0x0000e400ff10ab82 */ /* 0x000e620000000a00 */
[----:B------:R-:W-:-:S04]  /*0580*/  @!P1 IMAD.WIDE.U32 R18, R25, UR12, R18 ;  /* 0x0000000c19129c25 */ /* 0x000fc8000f8e0012 */
[----:B------:R-:W-:-:S04]  /*0590*/  @!P1 IMAD R24, R24, UR12, RZ ;  /* 0x0000000c18189c24 */ /* 0x000fc8000f8e02ff */
[----:B------:R-:W-:Y:S01]  /*05a0*/  @!P1 IMAD R25, R25, UR13, R24 ;  /* 0x0000000d19199c24 */ /* 0x000fe2000f8e0218 */
[----:B------:R-:W-:-:S03]  /*05b0*/  @!P2 IADD3 R24, P4, PT, R6, UR11, RZ ;  /* 0x0000000b0618ac10 */ /* 0x000fc6000ff9e0ff */
[----:B------:R-:W-:Y:S01]  /*05c0*/  @!P1 IMAD.IADD R25, R19, 0x1, R25 ;  /* 0x0000000113199824 */ /* 0x000fe200078e0219 */
[----:B------:R-:W-:Y:S02]  /*05d0*/  @!P2 IADD3.X R19, PT, PT, R20, UR10, RZ, P4, !PT ;  /* 0x0000000a1413ac10 */ /* 0x000fe4000a7fe4ff */
[----:B0-----:R-:W-:-:S04]  /*05e0*/  @!P1 LEA R14, P3, R18, R14, 0x3 ;  /* 0x0000000e120e9211 */ /* 0x001fc800078618ff */
[----:B------:R-:W-:Y:S02]  /*05f0*/  @!P1 LEA.HI.X R15, R18, R15, R25, 0x3, P3 ;  /* 0x0000000f120f9211 */ /* 0x000fe400018f1c19 */
[----:B-1----:R-:W-:-:S04]  /*0600*/  @!P2 LEA R16, P5, R24, R16, 0x3 ;  /* 0x000000101810a211 */ /* 0x002fc800078a18ff */
[----:B------:R-:W2:Y:S01]  /*0610*/  @!P1 LDG.E.64 R14, desc[UR16][R14.64+-0x100] ;  /* 0xffff00100e0e9981 */ /* 0x000ea2000c1e1b00 */
[----:B------:R-:W-:-:S06]  /*0620*/  @!P2 LEA.HI.X R17, R24, R17, R19, 0x3, P5 ;  /* 0x000000111811a211 */ /* 0x000fcc00028f1c13 */
[----:B------:R-:W3:Y:S04]  /*0630*/  @!P2 LDG.E.64 R16, desc[UR16][R16.64] ;  /* 0x000000101010a981 */ /* 0x000ee8000c1e1b00 */
[----:B--2---:R-:W-:Y:S04]  /*0640*/  @!P1 STS.64 [R21+UR8+-0x108], R14 ;  /* 0xfffef80e15009988 */ /* 0x004fe80008000a08 */
[----:B------:R-:W-:Y:S04]  /*0650*/  @P1 STS.64 [R21+UR8+-0x108], RZ ;  /* 0xfffef8ff15001988 */ /* 0x000fe80008000a08 */
[----:B---3--:R-:W-:Y:S04]  /*0660*/  @!P2 STS.64 [R21+UR9+-0x108], R16 ;  /* 0xfffef8101500a988 */ /* 0x008fe80008000a09 */
[----:B------:R-:W-:Y:S01]  /*0670*/  @P2 STS.64 [R21+UR9+-0x108], RZ ;  /* 0xfffef8ff15002988 */ /* 0x000fe20008000a09 */
[----:B------:R-:W-:Y:S06]  /*0680*/  BAR.SYNC.DEFER_BLOCKING 0x0 ;  /* 0x0000000000007b1d */ /* 0x000fec0000010000 */
[----:B------:R-:W-:Y:S04]  /*0690*/  LDS.64 R28, [R22] ;  /* 0x00000000161c7984 */ /* 0x000fe80000000a00 */
[----:B------:R-:W0:Y:S04]  /*06a0*/  LDS.64 R26, [R23+-0x108] ;  /* 0xfffef800171a7984 */ /* 0x000e280000000a00 */
[----:B------:R-:W-:Y:S04]  /*06b0*/  LDS.64 R24, [R22+0x108] ;  /* 0x0001080016187984 */ /* 0x000fe80000000a00 */
[----:B------:R-:W1:Y:S04]  /*06c0*/  LDS.64 R18, [R23+-0x100] ;  /* 0xffff000017127984 */ /* 0x000e680000000a00 */
[----:B------:R-:W-:Y:S04]  /*06d0*/  LDS.64 R14, [R22+0x210] ;  /* 0x00021000160e7984 */ /* 0x000fe80000000a00 */
[----:B------:R-:W2:Y:S01]  /*06e0*/  LDS.64 R16, [R23+-0xf8] ;  /* 0xffff080017107984 */ /* 0x000ea20000000a00 */
[----:B0-----:R-:W-:-:S08]  /*06f0*/  DFMA R8, R28, R26, R8 ;  /* 0x0000001a1c08722b */ /* 0x001fd00000000008 */
[----:B-1----:R-:W-:Y:S02]  /*0700*/  DFMA R18, R24, R18, R8 ;  /* 0x000000121812722b */ /* 0x002fe40000000008 */
[----:B------:R-:W-:Y:S04]  /*0710*/  LDS.64 R8, [R22+0x318] ;  /* 0x0003180016087984 */ /* 0x000fe80000000a00 */
[----:B------:R-:W0:Y:S02]  /*0720*/  LDS.64 R24, [R23+-0xf0] ;  /* 0xffff100017187984 */ /* 0x000e240000000a00 */
[----:B--2---:R-:W-:Y:S02]  /*0730*/  DFMA R16, R14, R16, R18 ;  /* 0x000000100e10722b */ /* 0x004fe40000000012 */
[----:B------:R-:W-:Y:S04]  /*0740*/  LDS.64 R14, [R22+0x420] ;  /* 0x00042000160e7984 */ /* 0x000fe80000000a00 */
[----:B------:R-:W1:Y:S02]  /*0750*/  LDS.64 R18, [R23+-0xe8] ;  /* 0xffff180017127984 */ /* 0x000e640000000a00 */
[----:B0-----:R-:W-:-:S02]  /*0760*/  DFMA R24, R8, R24, R16 ;  /* 0x000000180818722b */ /* 0x001fc40000000010 */
[----:B------:R-:W-:Y:S04]  /*0770*/  LDS.64 R8, [R22+0x528] ;  /* 0x0005280016087984 */ /* 0x000fe80000000a00 */
[----:B------:R-:W0:Y:S02]  /*0780*/  LDS.64 R16, [R23+-0xe0] ;  /* 0xffff200017107984 */ /* 0x000e240000000a00 */
[----:B-1----:R-:W-:Y:S02]  /*0790*/  DFMA R18, R14, R18, R24 ;  /* 0x000000120e12722b */ /* 0x002fe40000000018 */
        /* <DEDUP_REMOVED lines=73> */
[----:B------:R-:W1:Y:S01]  /*0c30*/  LDS.64 R18, [R23+-0x18] ;  /* 0xffffe80017127984 */ /* 0x000e620000000a00 */
[----:B------:R-:W-:Y:S01]  /*0c40*/  UISETP.NE.U32.AND UP0, UPT, UR4, UR14, UPT ;  /* 0x0000000e0400728c */ /* 0x000fe2000bf05070 */
[----:B0-----:R-:W-:-:S02]  /*0c50*/  DFMA R8, R8, R14, R16 ;  /* 0x0000000e0808722b */ /* 0x001fc40000000010 */
[----:B------:R-:W-:Y:S04]  /*0c60*/  LDS.64 R16, [R22+0x1ff8] ;  /* 0x001ff80016107984 */ /* 0x000fe80000000a00 */
[----:B------:R-:W0:Y:S01]  /*0c70*/  LDS.64 R14, [R23+-0x10] ;  /* 0xfffff000170e7984 */ /* 0x000e220000000a00 */
[----:B------:R-:W-:Y:S01]  /*0c80*/  UISETP.NE.AND.EX UP0, UPT, UR5, UR15, UPT, UP0 ;  /* 0x0000000f0500728c */ /* 0x000fe2000bf05300 */
[----:B-1----:R-:W-:Y:S01]  /*0c90*/  DFMA R8, R24, R18, R8 ;  /* 0x000000121808722b */ /* 0x002fe20000000008 */
[----:B------:R-:W-:-:S04]  /*0ca0*/  UIADD3 UR10, UP1, UPT, UR4, 0x1, URZ ;  /* 0x00000001040a7890 */ /* 0x000fc8000ff3e0ff */
[----:B------:R-:W-:-:S03]  /*0cb0*/  UIADD3.X UR11, UPT, UPT, URZ, UR5, URZ, UP1, !UPT ;  /* 0x00000005ff0b7290 */ /* 0x000fc60008ffe4ff */
[----:B------:R-:W-:-:S04]  /*0cc0*/  UMOV UR4, UR10 ;  /* 0x0000000a00047c82 */ /* 0x000fc80008000000 */
[----:B------:R-:W-:Y:S01]  /*0cd0*/  UMOV UR5, UR11 ;  /* 0x0000000b00057c82 */ /* 0x000fe20008000000 */
[----:B0-----:R-:W-:Y:S01]  /*0ce0*/  DFMA R8, R16, R14, R8 ;  /* 0x0000000e1008722b */ /* 0x001fe20000000008 */
[----:B------:R-:W-:Y:S06]  /*0cf0*/  BAR.SYNC.DEFER_BLOCKING 0x0 ;  /* 0x0000000000007b1d */ /* 0x000fec0000010000 */
[----:B------:R-:W-:Y:S05]  /*0d00*/  BRA.U UP0, `(.L_x_1) ;  /* 0xfffffff500d87547 */ /* 0x000fea000b83ffff */
.L_x_0:
[----:B------:R-:W-:Y:S01]  /*0d10*/  IMAD.U32 R2, RZ, RZ, UR7 ;  /* 0x00000007ff027e24 */ /* 0x000fe2000f8e00ff */
[----:B------:R-:W-:-:S04]  /*0d20*/  ISETP.GT.U32.AND P1, PT, R3, UR6, PT ;  /* 0x0000000603007c0c */ /* 0x000fc8000bf24070 */
[----:B------:R-:W-:-:S13]  /*0d30*/  ISETP.LT.OR.EX P0, PT, R2, RZ, P0, P1 ;  /* 0x000000ff0200720c */ /* 0x000fda0000701710 */
[----:B------:R-:W-:Y:S05]  /*0d40*/  @P0 EXIT ;  /* 0x000000000000094d */ /* 0x000fea0003800000 */
[----:B------:R-:W0:Y:S01]  /*0d50*/  LDCU.64 UR4, c[0x0][0x380] ;  /* 0x00007000ff0477ac */ /* 0x000e220008000a00 */
[----:B------:R-:W-:-:S04]  /*0d60*/  IMAD.WIDE.U32 R2, R0, 0x20, R12 ;  /* 0x0000002000027825 */ /* 0x000fc800078e000c */
[----:B------:R-:W-:Y:S02]  /*0d70*/  IMAD R5, R5, UR12, RZ ;  /* 0x0000000c05057c24 */ /* 0x000fe4000f8e02ff */
[----:B------:R-:W-:-:S04]  /*0d80*/  IMAD.WIDE.U32 R2, R4, UR12, R2 ;  /* 0x0000000c04027c25 */ /* 0x000fc8000f8e0002 */
[----:B------:R-:W-:-:S04]  /*0d90*/  IMAD R5, R4, UR13, R5 ;  /* 0x0000000d04057c24 */ /* 0x000fc8000f8e0205 */
[----:B------:R-:W-:Y:S01]  /*0da0*/  IMAD.IADD R3, R3, 0x1, R5 ;  /* 0x0000000103037824 */ /* 0x000fe200078e0205 */
[----:B0-----:R-:W-:-:S04]  /*0db0*/  LEA R4, P0, R2, UR4, 0x3 ;  /* 0x0000000402047c11 */ /* 0x001fc8000f8018ff */
[----:B------:R-:W-:-:S05]  /*0dc0*/  LEA.HI.X R5, R2, UR5, R3, 0x3, P0 ;  /* 0x0000000502057c11 */ /* 0x000fca00080f1c03 */
[----:B------:R-:W-:Y:S01]  /*0dd0*/  STG.E.64 desc[UR16][R4.64+-0x100], R8 ;  /* 0xffff000804007986 */ /* 0x000fe2000c101b10 */
[----:B------:R-:W-:Y:S05]  /*0de0*/  EXIT ;  /* 0x000000000000794d */ /* 0x000fea0003800000 */
.L_x_2:
[----:B------:R-:W-:-:S00]  /*0df0*/  BRA `(.L_x_2) ;  /* 0xfffffffc00fc7947 */ /* 0x000fc0000383ffff */
[----:B------:R-:W-:-:S00]  /*0e00*/  NOP ;  /* 0x0000000000007918 */ /* 0x000fc00000000000 */
[----:B------:R-:W-:-:S00]  /*0e10*/  NOP ;  /* 0x0000000000007918 */ /* 0x000fc00000000000 */
[----:B------:R-:W-:-:S00]  /*0e20*/  NOP ;  /* 0x0000000000007918 */ /* 0x000fc00000000000 */
[----:B------:R-:W-:-:S00]  /*0e30*/  NOP ;  /* 0x0000000000007918 */ /* 0x000fc00000000000 */
[----:B------:R-:W-:-:S00]  /*0e40*/  NOP ;  /* 0x0000000000007918 */ /* 0x000fc00000000000 */
[----:B------:R-:W-:-:S00]  /*0e50*/  NOP ;  /* 0x0000000000007918 */ /* 0x000fc00000000000 */
[----:B------:R-:W-:-:S00]  /*0e60*/  NOP ;  /* 0x0000000000007918 */ /* 0x000fc00000000000 */
[----:B------:R-:W-:-:S00]  /*0e70*/  NOP ;  /* 0x0000000000007918 */ /* 0x000fc00000000000 */
.L_x_3:


//--------------------- .nv.shared._Z12julia_matmul3PtrI7Float64ES_IS0_ES_IS0_E5Int32S1_S1_ --------------------------
	.section	.nv.shared._Z12julia_matmul3PtrI7Float64ES_IS0_ES_IS0_E5Int32S1_S1_,"aw",@nobits
	.sectionflags	@""
	.align	32
.nv.shared._Z12julia_matmul3PtrI7Float64ES_IS0_ES_IS0_E5Int32S1_S1_:
	.zero		17920


//--------------------- .nv.shared.reserved.0     --------------------------
	.section	.nv.shared.reserved.0,"aw",@nobits
	.weak		__nv_reservedSMEM_offset_0_alias
	.size		__nv_reservedSMEM_offset_0_alias, 0, 64
	.other		__nv_reservedSMEM_offset_0_alias,@"STO_CUDA_RESERVED_SHARED STV_DEFAULT"
__nv_reservedSMEM_offset_0_alias:
	.zero		0
	.zero		64


//--------------------- .nv.global                --------------------------
	.section	.nv.global,"aw",@nobits
	.align	8
.nv.global:
	.weak		exception_flag
	.type		exception_flag,@object
	.size		exception_flag,(.L_0 - exception_flag)
exception_flag:
	.zero		8
.L_0:


//--------------------- .nv.constant0._Z12julia_matmul3PtrI7Float64ES_IS0_ES_IS0_E5Int32S1_S1_ --------------------------
	.section	.nv.constant0._Z12julia_matmul3PtrI7Float64ES_IS0_ES_IS0_E5Int32S1_S1_,"a",@progbits
	.sectionflags	@""
	.align	4
.nv.constant0._Z12julia_matmul3PtrI7Float64ES_IS0_ES_IS0_E5Int32S1_S1_:
	.zero		932


//--------------------- SYMBOLS --------------------------

	.type		.nv.reservedSmem.offset0,@object
	.size		.nv.reservedSmem.offset0,0x4
	.type		.nv.reservedSmem.cap,@object
	.size		.nv.reservedSmem.cap,0x4
